//
// Generated by NVIDIA NVVM Compiler
//
// Compiler Build ID: CL-36424714
// Cuda compilation tools, release 13.0, V13.0.88
// Based on NVVM 20.0.0
//

.version 9.0
.target sm_100
.address_size 64

	// .globl	_Z13cuda_sgemm_v4ILj64ELj64ELj64ELj4EEvPfS0_S0_iii
// _ZZ13cuda_sgemm_v4ILj64ELj64ELj64ELj4EEvPfS0_S0_iiiE8a_shared has been demoted
// _ZZ13cuda_sgemm_v4ILj64ELj64ELj64ELj4EEvPfS0_S0_iiiE8b_shared has been demoted

.visible .entry _Z13cuda_sgemm_v4ILj64ELj64ELj64ELj4EEvPfS0_S0_iii(
	.param .u64 .ptr .align 1 _Z13cuda_sgemm_v4ILj64ELj64ELj64ELj4EEvPfS0_S0_iii_param_0,
	.param .u64 .ptr .align 1 _Z13cuda_sgemm_v4ILj64ELj64ELj64ELj4EEvPfS0_S0_iii_param_1,
	.param .u64 .ptr .align 1 _Z13cuda_sgemm_v4ILj64ELj64ELj64ELj4EEvPfS0_S0_iii_param_2,
	.param .u32 _Z13cuda_sgemm_v4ILj64ELj64ELj64ELj4EEvPfS0_S0_iii_param_3,
	.param .u32 _Z13cuda_sgemm_v4ILj64ELj64ELj64ELj4EEvPfS0_S0_iii_param_4,
	.param .u32 _Z13cuda_sgemm_v4ILj64ELj64ELj64ELj4EEvPfS0_S0_iii_param_5
)
{
	.reg .pred 	%p<78>;
	.reg .b32 	%r<96>;
	.reg .b32 	%f<179>;
	.reg .b64 	%rd<48>;
	// demoted variable
	.shared .align 4 .b8 _ZZ13cuda_sgemm_v4ILj64ELj64ELj64ELj4EEvPfS0_S0_iiiE8a_shared[16384];
	// demoted variable
	.shared .align 4 .b8 _ZZ13cuda_sgemm_v4ILj64ELj64ELj64ELj4EEvPfS0_S0_iiiE8b_shared[16384];
	ld.param.u64 	%rd9, [_Z13cuda_sgemm_v4ILj64ELj64ELj64ELj4EEvPfS0_S0_iii_param_0];
	ld.param.u64 	%rd10, [_Z13cuda_sgemm_v4ILj64ELj64ELj64ELj4EEvPfS0_S0_iii_param_1];
	ld.param.u64 	%rd11, [_Z13cuda_sgemm_v4ILj64ELj64ELj64ELj4EEvPfS0_S0_iii_param_2];
	ld.param.u32 	%r43, [_Z13cuda_sgemm_v4ILj64ELj64ELj64ELj4EEvPfS0_S0_iii_param_3];
	ld.param.u32 	%r44, [_Z13cuda_sgemm_v4ILj64ELj64ELj64ELj4EEvPfS0_S0_iii_param_4];
	ld.param.u32 	%r45, [_Z13cuda_sgemm_v4ILj64ELj64ELj64ELj4EEvPfS0_S0_iii_param_5];
	cvta.to.global.u64 	%rd1, %rd9;
	cvta.to.global.u64 	%rd2, %rd10;
	cvta.to.global.u64 	%rd3, %rd11;
	mov.u32 	%r1, %tid.x;
	mov.u32 	%r2, %tid.y;
	mov.u32 	%r46, %ctaid.x;
	shl.b32 	%r3, %r46, 6;
	mov.u32 	%r47, %ctaid.y;
	shl.b32 	%r4, %r47, 6;
	add.s32 	%r48, %r45, 63;
	setp.lt.u32 	%p1, %r48, 64;
	mov.f32 	%f163, 0f00000000;
	mov.f32 	%f164, %f163;
	mov.f32 	%f165, %f163;
	mov.f32 	%f166, %f163;
	mov.f32 	%f167, %f163;
	mov.f32 	%f168, %f163;
	mov.f32 	%f169, %f163;
	mov.f32 	%f170, %f163;
	mov.f32 	%f171, %f163;
	mov.f32 	%f172, %f163;
	mov.f32 	%f173, %f163;
	mov.f32 	%f174, %f163;
	mov.f32 	%f175, %f163;
	mov.f32 	%f176, %f163;
	mov.f32 	%f177, %f163;
	mov.f32 	%f178, %f163;
	@%p1 bra 	$L__BB0_23;
	shl.b32 	%r5, %r1, 2;
	shl.b32 	%r6, %r2, 2;
	add.s32 	%r7, %r3, %r5;
	mov.u32 	%r50, _ZZ13cuda_sgemm_v4ILj64ELj64ELj64ELj4EEvPfS0_S0_iiiE8b_shared;
	shl.b32 	%r51, %r1, 4;
	add.s32 	%r52, %r50, %r51;
	shl.b32 	%r53, %r2, 10;
	mov.u32 	%r54, _ZZ13cuda_sgemm_v4ILj64ELj64ELj64ELj4EEvPfS0_S0_iiiE8a_shared;
	add.s32 	%r55, %r54, %r53;
	add.s32 	%r8, %r6, %r4;
	add.s32 	%r9, %r55, %r51;
	add.s32 	%r10, %r8, 1;
	add.s32 	%r11, %r8, 2;
	add.s32 	%r12, %r8, 3;
	add.s32 	%r13, %r52, %r53;
	mov.b32 	%r92, 0;
	mov.f32 	%f163, 0f00000000;
$L__BB0_2:
	mov.u32 	%r18, %tid.x;
	setp.gt.u32 	%p2, %r18, 15;
	@%p2 bra 	$L__BB0_11;
	setp.ge.s32 	%p3, %r8, %r43;
	shl.b32 	%r57, %r92, 6;
	add.s32 	%r19, %r5, %r57;
	setp.ge.s32 	%p4, %r19, %r45;
	or.pred  	%p5, %p4, %p3;
	@%p5 bra 	$L__BB0_5;
	mad.lo.s32 	%r58, %r8, %r45, %r19;
	mul.wide.s32 	%rd12, %r58, 4;
	add.s64 	%rd13, %rd1, %rd12;
	ld.global.v4.f32 	{%f67, %f68, %f69, %f70}, [%rd13];
	st.shared.v4.f32 	[%r9], {%f67, %f68, %f69, %f70};
$L__BB0_5:
	setp.ge.s32 	%p7, %r10, %r43;
	or.pred  	%p8, %p4, %p7;
	@%p8 bra 	$L__BB0_7;
	mad.lo.s32 	%r60, %r10, %r45, %r19;
	mul.wide.s32 	%rd14, %r60, 4;
	add.s64 	%rd15, %rd1, %rd14;
	ld.global.v4.f32 	{%f71, %f72, %f73, %f74}, [%rd15];
	st.shared.v4.f32 	[%r9+256], {%f71, %f72, %f73, %f74};
$L__BB0_7:
	setp.ge.s32 	%p10, %r11, %r43;
	or.pred  	%p11, %p4, %p10;
	@%p11 bra 	$L__BB0_9;
	mad.lo.s32 	%r62, %r11, %r45, %r19;
	mul.wide.s32 	%rd16, %r62, 4;
	add.s64 	%rd17, %rd1, %rd16;
	ld.global.v4.f32 	{%f75, %f76, %f77, %f78}, [%rd17];
	st.shared.v4.f32 	[%r9+512], {%f75, %f76, %f77, %f78};
$L__BB0_9:
	setp.ge.s32 	%p13, %r12, %r43;
	or.pred  	%p14, %p4, %p13;
	@%p14 bra 	$L__BB0_11;
	mad.lo.s32 	%r64, %r12, %r45, %r19;
	mul.wide.s32 	%rd18, %r64, 4;
	add.s64 	%rd19, %rd1, %rd18;
	ld.global.v4.f32 	{%f79, %f80, %f81, %f82}, [%rd19];
	st.shared.v4.f32 	[%r9+768], {%f79, %f80, %f81, %f82};
$L__BB0_11:
	mov.u32 	%r20, %tid.y;
	setp.gt.u32 	%p15, %r20, 15;
	@%p15 bra 	$L__BB0_20;
	setp.ge.s32 	%p16, %r7, %r44;
	shl.b32 	%r65, %r92, 6;
	add.s32 	%r21, %r6, %r65;
	setp.ge.s32 	%p17, %r21, %r45;
	or.pred  	%p18, %p17, %p16;
	@%p18 bra 	$L__BB0_14;
	mad.lo.s32 	%r66, %r21, %r44, %r7;
	mul.wide.s32 	%rd20, %r66, 4;
	add.s64 	%rd21, %rd2, %rd20;
	ld.global.v4.f32 	{%f83, %f84, %f85, %f86}, [%rd21];
	st.shared.v4.f32 	[%r13], {%f83, %f84, %f85, %f86};
$L__BB0_14:
	add.s32 	%r22, %r21, 1;
	setp.ge.s32 	%p20, %r22, %r45;
	or.pred  	%p21, %p20, %p16;
	@%p21 bra 	$L__BB0_16;
	mad.lo.s32 	%r67, %r22, %r44, %r7;
	mul.wide.s32 	%rd22, %r67, 4;
	add.s64 	%rd23, %rd2, %rd22;
	ld.global.v4.f32 	{%f87, %f88, %f89, %f90}, [%rd23];
	st.shared.v4.f32 	[%r13+256], {%f87, %f88, %f89, %f90};
$L__BB0_16:
	add.s32 	%r23, %r21, 2;
	setp.ge.s32 	%p23, %r23, %r45;
	or.pred  	%p24, %p23, %p16;
	@%p24 bra 	$L__BB0_18;
	mad.lo.s32 	%r68, %r23, %r44, %r7;
	mul.wide.s32 	%rd24, %r68, 4;
	add.s64 	%rd25, %rd2, %rd24;
	ld.global.v4.f32 	{%f91, %f92, %f93, %f94}, [%rd25];
	st.shared.v4.f32 	[%r13+512], {%f91, %f92, %f93, %f94};
$L__BB0_18:
	add.s32 	%r24, %r21, 3;
	setp.ge.s32 	%p26, %r24, %r45;
	or.pred  	%p27, %p26, %p16;
	@%p27 bra 	$L__BB0_20;
	mad.lo.s32 	%r69, %r24, %r44, %r7;
	mul.wide.s32 	%rd26, %r69, 4;
	add.s64 	%rd27, %rd2, %rd26;
	ld.global.v4.f32 	{%f95, %f96, %f97, %f98}, [%rd27];
	st.shared.v4.f32 	[%r13+768], {%f95, %f96, %f97, %f98};
$L__BB0_20:
	shl.b32 	%r71, %r20, 10;
	mov.u32 	%r72, _ZZ13cuda_sgemm_v4ILj64ELj64ELj64ELj4EEvPfS0_S0_iiiE8a_shared;
	add.s32 	%r73, %r71, %r72;
	add.s32 	%r94, %r73, 512;
	shl.b32 	%r74, %r18, 4;
	mov.u32 	%r75, _ZZ13cuda_sgemm_v4ILj64ELj64ELj64ELj4EEvPfS0_S0_iiiE8b_shared;
	add.s32 	%r76, %r74, %r75;
	add.s32 	%r93, %r76, 256;
	bar.sync 	0;
	mov.b32 	%r95, 512;
$L__BB0_21:
	ld.shared.f32 	%f99, [%r94+-512];
	ld.shared.f32 	%f100, [%r94+-256];
	ld.shared.f32 	%f101, [%r94];
	ld.shared.f32 	%f102, [%r94+256];
	ld.shared.v4.f32 	{%f103, %f104, %f105, %f106}, [%r93+-256];
	fma.rn.f32 	%f107, %f99, %f103, %f170;
	fma.rn.f32 	%f108, %f99, %f104, %f169;
	fma.rn.f32 	%f109, %f99, %f105, %f168;
	fma.rn.f32 	%f110, %f99, %f106, %f167;
	fma.rn.f32 	%f111, %f100, %f103, %f166;
	fma.rn.f32 	%f112, %f100, %f104, %f165;
	fma.rn.f32 	%f113, %f100, %f105, %f164;
	fma.rn.f32 	%f114, %f100, %f106, %f163;
	fma.rn.f32 	%f115, %f101, %f103, %f171;
	fma.rn.f32 	%f116, %f101, %f104, %f172;
	fma.rn.f32 	%f117, %f101, %f105, %f173;
	fma.rn.f32 	%f118, %f101, %f106, %f174;
	fma.rn.f32 	%f119, %f102, %f103, %f175;
	fma.rn.f32 	%f120, %f102, %f104, %f176;
	fma.rn.f32 	%f121, %f102, %f105, %f177;
	fma.rn.f32 	%f122, %f102, %f106, %f178;
	ld.shared.f32 	%f123, [%r94+-508];
	ld.shared.f32 	%f124, [%r94+-252];
	ld.shared.f32 	%f125, [%r94+4];
	ld.shared.f32 	%f126, [%r94+260];
	ld.shared.v4.f32 	{%f127, %f128, %f129, %f130}, [%r93];
	fma.rn.f32 	%f170, %f123, %f127, %f107;
	fma.rn.f32 	%f169, %f123, %f128, %f108;
	fma.rn.f32 	%f168, %f123, %f129, %f109;
	fma.rn.f32 	%f167, %f123, %f130, %f110;
	fma.rn.f32 	%f166, %f124, %f127, %f111;
	fma.rn.f32 	%f165, %f124, %f128, %f112;
	fma.rn.f32 	%f164, %f124, %f129, %f113;
	fma.rn.f32 	%f163, %f124, %f130, %f114;
	fma.rn.f32 	%f171, %f125, %f127, %f115;
	fma.rn.f32 	%f172, %f125, %f128, %f116;
	fma.rn.f32 	%f173, %f125, %f129, %f117;
	fma.rn.f32 	%f174, %f125, %f130, %f118;
	fma.rn.f32 	%f175, %f126, %f127, %f119;
	fma.rn.f32 	%f176, %f126, %f128, %f120;
	fma.rn.f32 	%f177, %f126, %f129, %f121;
	fma.rn.f32 	%f178, %f126, %f130, %f122;
	add.s32 	%r95, %r95, 8;
	add.s32 	%r94, %r94, 8;
	add.s32 	%r93, %r93, 512;
	setp.ne.s32 	%p28, %r95, 768;
	@%p28 bra 	$L__BB0_21;
	bar.sync 	0;
	add.s32 	%r92, %r92, 1;
	add.s32 	%r77, %r45, 63;
	shr.u32 	%r78, %r77, 6;
	setp.eq.s32 	%p29, %r92, %r78;
	@%p29 bra 	$L__BB0_23;
	bra.uni 	$L__BB0_2;
$L__BB0_23:
	mov.u32 	%r79, %tid.y;
	shl.b32 	%r80, %r79, 2;
	mov.u32 	%r81, %ctaid.y;
	shl.b32 	%r82, %r81, 6;
	add.s32 	%r14, %r82, %r80;
	mov.u32 	%r83, %tid.x;
	shl.b32 	%r84, %r83, 2;
	mov.u32 	%r85, %ctaid.x;
	shl.b32 	%r86, %r85, 6;
	add.s32 	%r87, %r86, %r84;
	setp.lt.s32 	%p30, %r14, %r43;
	mul.lo.s32 	%r16, %r14, %r44;
	setp.lt.s32 	%p31, %r87, %r44;
	and.pred  	%p32, %p30, %p31;
	@%p32 bra 	$L__BB0_24;
	bra.uni 	$L__BB0_25;
$L__BB0_24:
	add.s32 	%r88, %r87, %r16;
	mul.wide.s32 	%rd28, %r88, 4;
	add.s64 	%rd29, %rd3, %rd28;
	st.global.f32 	[%rd29], %f170;
$L__BB0_25:
	setp.ge.s32 	%p33, %r14, %r43;
	add.s32 	%r34, %r87, 1;
	setp.ge.s32 	%p34, %r34, %r44;
	cvt.s64.s32 	%rd30, %r16;
	cvt.s64.s32 	%rd4, %r87;
	add.s64 	%rd31, %rd4, %rd30;
	shl.b64 	%rd32, %rd31, 2;
	add.s64 	%rd5, %rd3, %rd32;
	or.pred  	%p35, %p33, %p34;
	@%p35 bra 	$L__BB0_27;
	st.global.f32 	[%rd5+4], %f169;
$L__BB0_27:
	setp.ge.s32 	%p36, %r14, %r43;
	add.s32 	%r35, %r87, 2;
	setp.ge.s32 	%p37, %r35, %r44;
	or.pred  	%p38, %p36, %p37;
	@%p38 bra 	$L__BB0_29;
	st.global.f32 	[%rd5+8], %f168;
$L__BB0_29:
	setp.ge.s32 	%p39, %r14, %r43;
	add.s32 	%r36, %r87, 3;
	setp.ge.s32 	%p40, %r36, %r44;
	or.pred  	%p41, %p39, %p40;
	@%p41 bra 	$L__BB0_31;
	st.global.f32 	[%rd5+12], %f167;
$L__BB0_31:
	setp.ge.s32 	%p42, %r87, %r44;
	add.s32 	%r37, %r14, 1;
	setp.ge.s32 	%p43, %r37, %r43;
	add.s32 	%r38, %r16, %r44;
	or.pred  	%p44, %p43, %p42;
	@%p44 bra 	$L__BB0_33;
	add.s32 	%r89, %r87, %r38;
	mul.wide.s32 	%rd33, %r89, 4;
	add.s64 	%rd34, %rd3, %rd33;
	st.global.f32 	[%rd34], %f166;
$L__BB0_33:
	setp.ge.s32 	%p45, %r37, %r43;
	setp.ge.s32 	%p46, %r34, %r44;
	cvt.s64.s32 	%rd35, %r38;
	add.s64 	%rd36, %rd4, %rd35;
	shl.b64 	%rd37, %rd36, 2;
	add.s64 	%rd6, %rd3, %rd37;
	or.pred  	%p47, %p45, %p46;
	@%p47 bra 	$L__BB0_35;
	st.global.f32 	[%rd6+4], %f165;
$L__BB0_35:
	setp.ge.s32 	%p48, %r37, %r43;
	setp.ge.s32 	%p49, %r35, %r44;
	or.pred  	%p50, %p48, %p49;
	@%p50 bra 	$L__BB0_37;
	st.global.f32 	[%rd6+8], %f164;
$L__BB0_37:
	setp.ge.s32 	%p51, %r37, %r43;
	setp.ge.s32 	%p52, %r36, %r44;
	or.pred  	%p53, %p51, %p52;
	@%p53 bra 	$L__BB0_39;
	st.global.f32 	[%rd6+12], %f163;
$L__BB0_39:
	setp.ge.s32 	%p54, %r87, %r44;
	add.s32 	%r39, %r14, 2;
	setp.ge.s32 	%p55, %r39, %r43;
	add.s32 	%r40, %r38, %r44;
	or.pred  	%p56, %p55, %p54;
	@%p56 bra 	$L__BB0_41;
	add.s32 	%r90, %r87, %r40;
	mul.wide.s32 	%rd38, %r90, 4;
	add.s64 	%rd39, %rd3, %rd38;
	st.global.f32 	[%rd39], %f171;
$L__BB0_41:
	setp.ge.s32 	%p57, %r39, %r43;
	setp.ge.s32 	%p58, %r34, %r44;
	cvt.s64.s32 	%rd40, %r40;
	add.s64 	%rd41, %rd4, %rd40;
	shl.b64 	%rd42, %rd41, 2;
	add.s64 	%rd7, %rd3, %rd42;
	or.pred  	%p59, %p57, %p58;
	@%p59 bra 	$L__BB0_43;
	st.global.f32 	[%rd7+4], %f172;
$L__BB0_43:
	setp.ge.s32 	%p60, %r39, %r43;
	setp.ge.s32 	%p61, %r35, %r44;
	or.pred  	%p62, %p60, %p61;
	@%p62 bra 	$L__BB0_45;
	st.global.f32 	[%rd7+8], %f173;
$L__BB0_45:
	setp.ge.s32 	%p63, %r39, %r43;
	setp.ge.s32 	%p64, %r36, %r44;
	or.pred  	%p65, %p63, %p64;
	@%p65 bra 	$L__BB0_47;
	st.global.f32 	[%rd7+12], %f174;
$L__BB0_47:
	setp.ge.s32 	%p66, %r87, %r44;
	add.s32 	%r41, %r14, 3;
	setp.ge.s32 	%p67, %r41, %r43;
	add.s32 	%r42, %r40, %r44;
	or.pred  	%p68, %p67, %p66;
	@%p68 bra 	$L__BB0_49;
	add.s32 	%r91, %r87, %r42;
	mul.wide.s32 	%rd43, %r91, 4;
	add.s64 	%rd44, %rd3, %rd43;
	st.global.f32 	[%rd44], %f175;
$L__BB0_49:
	setp.ge.s32 	%p69, %r41, %r43;
	setp.ge.s32 	%p70, %r34, %r44;
	cvt.s64.s32 	%rd45, %r42;
	add.s64 	%rd46, %rd4, %rd45;
	shl.b64 	%rd47, %rd46, 2;
	add.s64 	%rd8, %rd3, %rd47;
	or.pred  	%p71, %p69, %p70;
	@%p71 bra 	$L__BB0_51;
	st.global.f32 	[%rd8+4], %f176;
$L__BB0_51:
	setp.ge.s32 	%p72, %r41, %r43;
	setp.ge.s32 	%p73, %r35, %r44;
	or.pred  	%p74, %p72, %p73;
	@%p74 bra 	$L__BB0_53;
	st.global.f32 	[%rd8+8], %f177;
$L__BB0_53:
	setp.ge.s32 	%p75, %r41, %r43;
	setp.ge.s32 	%p76, %r36, %r44;
	or.pred  	%p77, %p75, %p76;
	@%p77 bra 	$L__BB0_55;
	st.global.f32 	[%rd8+12], %f178;
$L__BB0_55:
	ret;

}


// ===== COMPILED SASS (sm_100) =====

	.target	sm_100

	.elftype	@"ET_EXEC"


//--------------------- .note.nv.tkinfo           --------------------------
	.section	.note.nv.tkinfo,"",@"SHT_NOTE"
	.sectionflags	@"SHF_NOTE_NV_TKINFO"
	.tkinfo
        /*0018*/ 	.word	0x00000002
        /*0030*/ 	.string	""
        /*0030*/ 	.string	"ptxas"
        /*0030*/ 	.string	"Cuda compilation tools, release 13.0, V13.0.88"
        /*0030*/ 	.string	"Build cuda_13.0.r13.0/compiler.36424714_0"
        /*0030*/ 	.string	"-arch sm_100 -m 64 "



//--------------------- .note.nv.cuinfo           --------------------------
	.section	.note.nv.cuinfo,"",@"SHT_NOTE"
	.sectionflags	@"SHF_NOTE_NV_CUINFO"
        /*0018*/ 	.short	0x0002
        /*001a*/ 	.short	0x0064
        /*001c*/ 	.short	0x0082
	.zero		2


//--------------------- .nv.info                  --------------------------
	.section	.nv.info,"",@"SHT_CUDA_INFO"
	.align	4


	//----- nvinfo : EIATTR_REGCOUNT
	.align		4
        /*0000*/ 	.byte	0x04, 0x2f
        /*0002*/ 	.short	(.L_1 - .L_0)
	.align		4
.L_0:
        /*0004*/ 	.word	index@(_Z13cuda_sgemm_v4ILj64ELj64ELj64ELj4EEvPfS0_S0_iii)
        /*0008*/ 	.word	0x00000038


	//----- nvinfo : EIATTR_FRAME_SIZE
	.align		4
.L_1:
        /*000c*/ 	.byte	0x04, 0x11
        /*000e*/ 	.short	(.L_3 - .L_2)
	.align		4
.L_2:
        /*0010*/ 	.word	index@(_Z13cuda_sgemm_v4ILj64ELj64ELj64ELj4EEvPfS0_S0_iii)
        /*0014*/ 	.word	0x00000000


	//----- nvinfo : EIATTR_MIN_STACK_SIZE
	.align		4
.L_3:
        /*0018*/ 	.byte	0x04, 0x12
        /*001a*/ 	.short	(.L_5 - .L_4)
	.align		4
.L_4:
        /*001c*/ 	.word	index@(_Z13cuda_sgemm_v4ILj64ELj64ELj64ELj4EEvPfS0_S0_iii)
        /*0020*/ 	.word	0x00000000
.L_5:


//--------------------- .nv.compat                --------------------------
	.section	.nv.compat,"",@"SHT_CUDA_COMPAT_INFO"
	.align	4
        /*0000*/ 	.byte	0x02, 0x09, 0x00, 0x00, 0x02, 0x02, 0x01, 0x00, 0x02, 0x05, 0x05, 0x00, 0x03, 0x07, 0x01, 0x01
        /*0010*/ 	.byte	0x02, 0x03, 0x00, 0x00, 0x02, 0x06, 0x01, 0x00, 0x04, 0x0b, 0x08, 0x00, 0x09, 0x00, 0x00, 0x00
        /*0020*/ 	.byte	0x00, 0x00, 0x00, 0x00


//--------------------- .nv.info._Z13cuda_sgemm_v4ILj64ELj64ELj64ELj4EEvPfS0_S0_iii --------------------------
	.section	.nv.info._Z13cuda_sgemm_v4ILj64ELj64ELj64ELj4EEvPfS0_S0_iii,"",@"SHT_CUDA_INFO"
	.sectionflags	@""
	.align	4


	//----- nvinfo : EIATTR_CUDA_API_VERSION
	.align		4
        /*0000*/ 	.byte	0x04, 0x37
        /*0002*/ 	.short	(.L_7 - .L_6)
.L_6:
        /*0004*/ 	.word	0x00000082


	//----- nvinfo : EIATTR_KPARAM_INFO
	.align		4
.L_7:
        /*0008*/ 	.byte	0x04, 0x17
        /*000a*/ 	.short	(.L_9 - .L_8)
.L_8:
        /*000c*/ 	.word	0x00000000
        /*0010*/ 	.short	0x0005
        /*0012*/ 	.short	0x0020
        /*0014*/ 	.byte	0x00, 0xf0, 0x11, 0x00


	//----- nvinfo : EIATTR_KPARAM_INFO
	.align		4
.L_9:
        /*0018*/ 	.byte	0x04, 0x17
        /*001a*/ 	.short	(.L_11 - .L_10)
.L_10:
        /*001c*/ 	.word	0x00000000
        /*0020*/ 	.short	0x0004
        /*0022*/ 	.short	0x001c
        /*0024*/ 	.byte	0x00, 0xf0, 0x11, 0x00


	//----- nvinfo : EIATTR_KPARAM_INFO
	.align		4
.L_11:
        /*0028*/ 	.byte	0x04, 0x17
        /*002a*/ 	.short	(.L_13 - .L_12)
.L_12:
        /*002c*/ 	.word	0x00000000
        /*0030*/ 	.short	0x0003
        /*0032*/ 	.short	0x0018
        /*0034*/ 	.byte	0x00, 0xf0, 0x11, 0x00


	//----- nvinfo : EIATTR_KPARAM_INFO
	.align		4
.L_13:
        /*0038*/ 	.byte	0x04, 0x17
        /*003a*/ 	.short	(.L_15 - .L_14)
.L_14:
        /*003c*/ 	.word	0x00000000
        /*0040*/ 	.short	0x0002
        /*0042*/ 	.short	0x0010
        /*0044*/ 	.byte	0x00, 0xf5, 0x21, 0x00


	//----- nvinfo : EIATTR_KPARAM_INFO
	.align		4
.L_15:
        /*0048*/ 	.byte	0x04, 0x17
        /*004a*/ 	.short	(.L_17 - .L_16)
.L_16:
        /*004c*/ 	.word	0x00000000
        /*0050*/ 	.short	0x0001
        /*0052*/ 	.short	0x0008
        /*0054*/ 	.byte	0x00, 0xf5, 0x21, 0x00


	//----- nvinfo : EIATTR_KPARAM_INFO
	.align		4
.L_17:
        /*0058*/ 	.byte	0x04, 0x17
        /*005a*/ 	.short	(.L_19 - .L_18)
.L_18:
        /*005c*/ 	.word	0x00000000
        /*0060*/ 	.short	0x0000
        /*0062*/ 	.short	0x0000
        /*0064*/ 	.byte	0x00, 0xf5, 0x21, 0x00


	//----- nvinfo : EIATTR_SPARSE_MMA_MASK
	.align		4
.L_19:
        /*0068*/ 	.byte	0x03, 0x50
        /*006a*/ 	.short	0x0000


	//----- nvinfo : EIATTR_MAXREG_COUNT
	.align		4
        /*006c*/ 	.byte	0x03, 0x1b
        /*006e*/ 	.short	0x00ff


	//----- nvinfo : EIATTR_NUM_BARRIERS
	.align		4
        /*0070*/ 	.byte	0x02, 0x4c
        /*0072*/ 	.byte	0x01
	.zero		1


	//----- nvinfo : EIATTR_MERCURY_ISA_VERSION
	.align		4
        /*0074*/ 	.byte	0x03, 0x5f
        /*0076*/ 	.short	0x0101


	//----- nvinfo : EIATTR_VRC_CTA_INIT_COUNT
	.align		4
        /*0078*/ 	.byte	0x02, 0x4a
	.zero		1
	.zero		1


	//----- nvinfo : EIATTR_EXIT_INSTR_OFFSETS
	.align		4
        /*007c*/ 	.byte	0x04, 0x1c
        /*007e*/ 	.short	(.L_21 - .L_20)


	//   ....[0]....
.L_20:
        /*0080*/ 	.word	0x00001640


	//   ....[1]....
        /*0084*/ 	.word	0x00001660


	//----- nvinfo : EIATTR_CRS_STACK_SIZE
	.align		4
.L_21:
        /*0088*/ 	.byte	0x04, 0x1e
        /*008a*/ 	.short	(.L_23 - .L_22)
.L_22:
        /*008c*/ 	.word	0x00000000


	//----- nvinfo : EIATTR_CBANK_PARAM_SIZE
	.align		4
.L_23:
        /*0090*/ 	.byte	0x03, 0x19
        /*0092*/ 	.short	0x0024


	//----- nvinfo : EIATTR_PARAM_CBANK
	.align		4
        /*0094*/ 	.byte	0x04, 0x0a
        /*0096*/ 	.short	(.L_25 - .L_24)
	.align		4
.L_24:
        /*0098*/ 	.word	index@(.nv.constant0._Z13cuda_sgemm_v4ILj64ELj64ELj64ELj4EEvPfS0_S0_iii)
        /*009c*/ 	.short	0x0380
        /*009e*/ 	.short	0x0024


	//----- nvinfo : EIATTR_SW_WAR
	.align		4
.L_25:
        /*00a0*/ 	.byte	0x04, 0x36
        /*00a2*/ 	.short	(.L_27 - .L_26)
.L_26:
        /*00a4*/ 	.word	0x00000008
.L_27:


//--------------------- .nv.callgraph             --------------------------
	.section	.nv.callgraph,"",@"SHT_CUDA_CALLGRAPH"
	.align	4
	.sectionentsize	8
	.align		4
        /*0000*/ 	.word	0x00000000
	.align		4
        /*0004*/ 	.word	0xffffffff
	.align		4
        /*0008*/ 	.word	0x00000000
	.align		4
        /*000c*/ 	.word	0xfffffffe
	.align		4
        /*0010*/ 	.word	0x00000000
	.align		4
        /*0014*/ 	.word	0xfffffffd
	.align		4
        /*0018*/ 	.word	0x00000000
	.align		4
        /*001c*/ 	.word	0xfffffffc


//--------------------- .text._Z13cuda_sgemm_v4ILj64ELj64ELj64ELj4EEvPfS0_S0_iii --------------------------
	.section	.text._Z13cuda_sgemm_v4ILj64ELj64ELj64ELj4EEvPfS0_S0_iii,"ax",@progbits
	.align	128
        .global         _Z13cuda_sgemm_v4ILj64ELj64ELj64ELj4EEvPfS0_S0_iii
        .type           _Z13cuda_sgemm_v4ILj64ELj64ELj64ELj4EEvPfS0_S0_iii,@function
        .size           _Z13cuda_sgemm_v4ILj64ELj64ELj64ELj4EEvPfS0_S0_iii,(.L_x_8 - _Z13cuda_sgemm_v4ILj64ELj64ELj64ELj4EEvPfS0_S0_iii)
        .other          _Z13cuda_sgemm_v4ILj64ELj64ELj64ELj4EEvPfS0_S0_iii,@"STO_CUDA_ENTRY STV_DEFAULT"
_Z13cuda_sgemm_v4ILj64ELj64ELj64ELj4EEvPfS0_S0_iii:
.text._Z13cuda_sgemm_v4ILj64ELj64ELj64ELj4EEvPfS0_S0_iii:
[----:B------:R-:W-:Y:S01]  /*0000*/  LDC R1, c[0x0][0x37c] ;  /* 0x0000df00ff017b82 */ /* 0x000fe20000000800 */
[----:B------:R-:W0:Y:S01]  /*0010*/  LDCU UR4, c[0x0][0x3a0] ;  /* 0x00007400ff0477ac */ /* 0x000e220008000800 */
[----:B------:R-:W1:Y:S01]  /*0020*/  S2R R0, SR_TID.X ;  /* 0x0000000000007919 */ /* 0x000e620000002100 */
[----:B------:R-:W-:Y:S01]  /*0030*/  HFMA2 R43, -RZ, RZ, 0, 0 ;  /* 0x00000000ff2b7431 */ /* 0x000fe200000001ff */
[----:B------:R-:W-:Y:S02]  /*0040*/  CS2R R48, SRZ ;  /* 0x0000000000307805 */ /* 0x000fe4000001ff00 */
[----:B------:R-:W-:Y:S01]  /*0050*/  CS2R R44, SRZ ;  /* 0x00000000002c7805 */ /* 0x000fe2000001ff00 */
[----:B------:R-:W2:Y:S01]  /*0060*/  S2R R2, SR_TID.Y ;  /* 0x0000000000027919 */ /* 0x000ea20000002200 */
[----:B------:R-:W-:Y:S02]  /*0070*/  CS2R R30, SRZ ;  /* 0x00000000001e7805 */ /* 0x000fe4000001ff00 */
[----:B------:R-:W-:-:S02]  /*0080*/  CS2R R28, SRZ ;  /* 0x00000000001c7805 */ /* 0x000fc4000001ff00 */
[----:B------:R-:W-:Y:S02]  /*0090*/  CS2R R46, SRZ ;  /* 0x00000000002e7805 */ /* 0x000fe4000001ff00 */
[----:B------:R-:W-:Y:S02]  /*00a0*/  CS2R R50, SRZ ;  /* 0x0000000000327805 */ /* 0x000fe4000001ff00 */
[----:B------:R-:W-:Y:S02]  /*00b0*/  CS2R R32, SRZ ;  /* 0x0000000000207805 */ /* 0x000fe4000001ff00 */
[----:B------:R-:W-:Y:S01]  /*00c0*/  MOV R34, RZ ;  /* 0x000000ff00227202 */ /* 0x000fe20000000f00 */
[----:B------:R-:W3:Y:S01]  /*00d0*/  LDCU.64 UR8, c[0x0][0x358] ;  /* 0x00006b00ff0877ac */ /* 0x000ee20008000a00 */
[----:B0-----:R-:W-:-:S04]  /*00e0*/  UIADD3 UR4, UPT, UPT, UR4, 0x3f, URZ ;  /* 0x0000003f04047890 */ /* 0x001fc8000fffe0ff */
[----:B------:R-:W-:-:S09]  /*00f0*/  UISETP.GE.U32.AND UP0, UPT, UR4, 0x40, UPT ;  /* 0x000000400400788c */ /* 0x000fd2000bf06070 */
[----:B------:R-:W-:Y:S05]  /*0100*/  BRA.U !UP0, `(.L_x_0) ;  /* 0x0000001108007547 */ /* 0x000fea000b800000 */
[----:B------:R-:W0:Y:S01]  /*0110*/  S2R R4, SR_CTAID.Y ;  /* 0x0000000000047919 */ /* 0x000e220000002600 */
[----:B------:R-:W4:Y:S01]  /*0120*/  S2UR UR6, SR_CgaCtaId ;  /* 0x00000000000679c3 */ /* 0x000f220000008800 */
[----:B------:R-:W-:Y:S01]  /*0130*/  UMOV UR4, 0x400 ;  /* 0x0000040000047882 */ /* 0x000fe20000000000 */
[----:B--2---:R-:W-:Y:S01]  /*0140*/  SHF.L.U32 R39, R2, 0x2, RZ ;  /* 0x0000000202277819 */ /* 0x004fe200000006ff */
[----:B------:R-:W2:Y:S01]  /*0150*/  S2R R38, SR_CTAID.X ;  /* 0x0000000000267919 */ /* 0x000ea20000002500 */
[----:B------:R-:W-:Y:S01]  /*0160*/  UIADD3 UR5, UPT, UPT, UR4, 0x4000, URZ ;  /* 0x0000400004057890 */ /* 0x000fe2000fffe0ff */
[----:B-1----:R-:W-:Y:S02]  /*0170*/  SHF.L.U32 R41, R0, 0x2, RZ ;  /* 0x0000000200297819 */ /* 0x002fe400000006ff */
[----:B------:R-:W-:Y:S01]  /*0180*/  MOV R48, RZ ;  /* 0x000000ff00307202 */ /* 0x000fe20000000f00 */
[----:B----4-:R-:W-:Y:S02]  /*0190*/  ULEA UR4, UR6, UR4, 0x18 ;  /* 0x0000000406047291 */ /* 0x010fe4000f8ec0ff */
[----:B------:R-:W-:-:S04]  /*01a0*/  ULEA UR5, UR6, UR5, 0x18 ;  /* 0x0000000506057291 */ /* 0x000fc8000f8ec0ff */
[----:B------:R-:W-:Y:S02]  /*01b0*/  LEA R5, R2, UR4, 0xa ;  /* 0x0000000402057c11 */ /* 0x000fe4000f8e50ff */
[----:B------:R-:W-:Y:S02]  /*01c0*/  LEA R3, R0, UR5, 0x4 ;  /* 0x0000000500037c11 */ /* 0x000fe4000f8e20ff */
[----:B0-----:R-:W-:Y:S02]  /*01d0*/  LEA R37, R4, R39, 0x6 ;  /* 0x0000002704257211 */ /* 0x001fe400078e30ff */
[----:B------:R-:W-:Y:S02]  /*01e0*/  LEA R36, R0, R5, 0x4 ;  /* 0x0000000500247211 */ /* 0x000fe400078e20ff */
[----:B------:R-:W-:Y:S02]  /*01f0*/  LEA R3, R2, R3, 0xa ;  /* 0x0000000302037211 */ /* 0x000fe400078e50ff */
[----:B------:R-:W-:-:S02]  /*0200*/  MOV R4, RZ ;  /* 0x000000ff00047202 */ /* 0x000fc40000000f00 */
[----:B--2---:R-:W-:Y:S02]  /*0210*/  LEA R38, R38, R41, 0x6 ;  /* 0x0000002926267211 */ /* 0x004fe400078e30ff */
[C---:B------:R-:W-:Y:S02]  /*0220*/  IADD3 R7, PT, PT, R37.reuse, 0x1, RZ ;  /* 0x0000000125077810 */ /* 0x040fe40007ffe0ff */
[C---:B------:R-:W-:Y:S02]  /*0230*/  IADD3 R6, PT, PT, R37.reuse, 0x2, RZ ;  /* 0x0000000225067810 */ /* 0x040fe40007ffe0ff */
[----:B------:R-:W-:-:S07]  /*0240*/  IADD3 R5, PT, PT, R37, 0x3, RZ ;  /* 0x0000000325057810 */ /* 0x000fce0007ffe0ff */
.L_x_6:
[----:B------:R-:W0:Y:S01]  /*0250*/  S2R R0, SR_TID.X ;  /* 0x0000000000007919 */ /* 0x000e220000002100 */
[----:B------:R-:W-:Y:S01]  /*0260*/  BSSY.RECONVERGENT B0, `(.L_x_1) ;  /* 0x0000021000007945 */ /* 0x000fe20003800200 */
[----:B------:R-:W1:Y:S01]  /*0270*/  S2R R2, SR_TID.Y ;  /* 0x0000000000027919 */ /* 0x000e620000002200 */
[----:B0-----:R-:W-:Y:S02]  /*0280*/  ISETP.GT.U32.AND P0, PT, R0, 0xf, PT ;  /* 0x0000000f0000780c */ /* 0x001fe40003f04070 */
[----:B-1----:R-:W-:-:S11]  /*0290*/  ISETP.GT.U32.AND P4, PT, R2, 0xf, PT ;  /* 0x0000000f0200780c */ /* 0x002fd60003f84070 */
[----:B------:R-:W-:Y:S05]  /*02a0*/  @P0 BRA `(.L_x_2) ;  /* 0x0000000000700947 */ /* 0x000fea0003800000 */
[----:B------:R-:W0:Y:S01]  /*02b0*/  LDCU UR5, c[0x0][0x3a0] ;  /* 0x00007400ff0577ac */ /* 0x000e220008000800 */
[----:B------:R-:W-:Y:S01]  /*02c0*/  LEA R10, R4, R41, 0x6 ;  /* 0x00000029040a7211 */ /* 0x000fe200078e30ff */
[----:B------:R-:W1:Y:S03]  /*02d0*/  LDCU UR4, c[0x0][0x398] ;  /* 0x00007300ff0477ac */ /* 0x000e660008000800 */
[----:B0-----:R-:W-:-:S04]  /*02e0*/  ISETP.GE.AND P0, PT, R10, UR5, PT ;  /* 0x000000050a007c0c */ /* 0x001fc8000bf06270 */
[----:B-1----:R-:W-:Y:S02]  /*02f0*/  ISETP.GE.OR P1, PT, R37, UR4, P0 ;  /* 0x0000000425007c0c */ /* 0x002fe40008726670 */
[----:B------:R-:W-:Y:S02]  /*0300*/  ISETP.GE.OR P2, PT, R7, UR4, P0 ;  /* 0x0000000407007c0c */ /* 0x000fe40008746670 */
[----:B------:R-:W-:Y:S02]  /*0310*/  ISETP.GE.OR P3, PT, R6, UR4, P0 ;  /* 0x0000000406007c0c */ /* 0x000fe40008766670 */
[----:B------:R-:W-:-:S07]  /*0320*/  ISETP.GE.OR P0, PT, R5, UR4, P0 ;  /* 0x0000000405007c0c */ /* 0x000fce0008706670 */
[----:B------:R-:W0:Y:S01]  /*0330*/  @!P1 LDC.64 R8, c[0x0][0x380] ;  /* 0x0000e000ff089b82 */ /* 0x000e220000000a00 */
[--C-:B------:R-:W-:Y:S02]  /*0340*/  @!P1 IMAD R11, R37, UR5, R10.reuse ;  /* 0x00000005250b9c24 */ /* 0x100fe4000f8e020a */
[--C-:B------:R-:W-:Y:S02]  /*0350*/  @!P2 IMAD R15, R7, UR5, R10.reuse ;  /* 0x00000005070fac24 */ /* 0x100fe4000f8e020a */
[--C-:B------:R-:W-:Y:S02]  /*0360*/  @!P3 IMAD R19, R6, UR5, R10.reuse ;  /* 0x000000050613bc24 */ /* 0x100fe4000f8e020a */
[----:B------:R-:W-:Y:S01]  /*0370*/  @!P0 IMAD R23, R5, UR5, R10 ;  /* 0x0000000505178c24 */ /* 0x000fe2000f8e020a */
[----:B------:R-:W1:Y:S08]  /*0380*/  @!P2 LDC.64 R12, c[0x0][0x380] ;  /* 0x0000e000ff0cab82 */ /* 0x000e700000000a00 */
[----:B------:R-:W2:Y:S08]  /*0390*/  @!P3 LDC.64 R16, c[0x0][0x380] ;  /* 0x0000e000ff10bb82 */ /* 0x000eb00000000a00 */
[----:B------:R-:W4:Y:S01]  /*03a0*/  @!P0 LDC.64 R20, c[0x0][0x380] ;  /* 0x0000e000ff148b82 */ /* 0x000f220000000a00 */
[----:B0-----:R-:W-:-:S06]  /*03b0*/  @!P1 IMAD.WIDE R8, R11, 0x4, R8 ;  /* 0x000000040b089825 */ /* 0x001fcc00078e0208 */
[----:B---3--:R-:W3:Y:S01]  /*03c0*/  @!P1 LDG.E.128 R8, desc[UR8][R8.64] ;  /* 0x0000000808089981 */ /* 0x008ee2000c1e1d00 */
[----:B-1----:R-:W-:-:S06]  /*03d0*/  @!P2 IMAD.WIDE R12, R15, 0x4, R12 ;  /* 0x000000040f0ca825 */ /* 0x002fcc00078e020c */
[----:B------:R-:W5:Y:S01]  /*03e0*/  @!P2 LDG.E.128 R12, desc[UR8][R12.64] ;  /* 0x000000080c0ca981 */ /* 0x000f62000c1e1d00 */
[----:B--2---:R-:W-:-:S06]  /*03f0*/  @!P3 IMAD.WIDE R16, R19, 0x4, R16 ;  /* 0x000000041310b825 */ /* 0x004fcc00078e0210 */
[----:B------:R-:W2:Y:S01]  /*0400*/  @!P3 LDG.E.128 R16, desc[UR8][R16.64] ;  /* 0x000000081010b981 */ /* 0x000ea2000c1e1d00 */
[----:B----4-:R-:W-:-:S06]  /*0410*/  @!P0 IMAD.WIDE R20, R23, 0x4, R20 ;  /* 0x0000000417148825 */ /* 0x010fcc00078e0214 */
[----:B------:R-:W4:Y:S04]  /*0420*/  @!P0 LDG.E.128 R20, desc[UR8][R20.64] ;  /* 0x0000000814148981 */ /* 0x000f28000c1e1d00 */
[----:B---3--:R0:W-:Y:S04]  /*0430*/  @!P1 STS.128 [R36], R8 ;  /* 0x0000000824009388 */ /* 0x0081e80000000c00 */
[----:B-----5:R0:W-:Y:S04]  /*0440*/  @!P2 STS.128 [R36+0x100], R12 ;  /* 0x0001000c2400a388 */ /* 0x0201e80000000c00 */
[----:B--2---:R0:W-:Y:S04]  /*0450*/  @!P3 STS.128 [R36+0x200], R16 ;  /* 0x000200102400b388 */ /* 0x0041e80000000c00 */
[----:B----4-:R0:W-:Y:S02]  /*0460*/  @!P0 STS.128 [R36+0x300], R20 ;  /* 0x0003001424008388 */ /* 0x0101e40000000c00 */
.L_x_2:
[----:B---3--:R-:W-:Y:S05]  /*0470*/  BSYNC.RECONVERGENT B0 ;  /* 0x0000000000007941 */ /* 0x008fea0003800200 */
.L_x_1:
[----:B------:R-:W-:Y:S04]  /*0480*/  BSSY.RECONVERGENT B0, `(.L_x_3) ;  /* 0x0000021000007945 */ /* 0x000fe80003800200 */
[----:B------:R-:W-:Y:S05]  /*0490*/  @P4 BRA `(.L_x_4) ;  /* 0x00000000007c4947 */ /* 0x000fea0003800000 */
[----:B------:R-:W1:Y:S01]  /*04a0*/  LDCU UR4, c[0x0][0x39c] ;  /* 0x00007380ff0477ac */ /* 0x000e620008000800 */
[----:B0-----:R-:W-:Y:S01]  /*04b0*/  LEA R11, R4, R39, 0x6 ;  /* 0x00000027040b7211 */ /* 0x001fe200078e30ff */
[----:B------:R-:W0:Y:S03]  /*04c0*/  LDCU UR5, c[0x0][0x3a0] ;  /* 0x00007400ff0577ac */ /* 0x000e260008000800 */
[C---:B------:R-:W-:Y:S02]  /*04d0*/  IADD3 R15, PT, PT, R11.reuse, 0x1, RZ ;  /* 0x000000010b0f7810 */ /* 0x040fe40007ffe0ff */
[C---:B------:R-:W-:Y:S02]  /*04e0*/  IADD3 R19, PT, PT, R11.reuse, 0x2, RZ ;  /* 0x000000020b137810 */ /* 0x040fe40007ffe0ff */
[----:B------:R-:W-:Y:S02]  /*04f0*/  IADD3 R23, PT, PT, R11, 0x3, RZ ;  /* 0x000000030b177810 */ /* 0x000fe40007ffe0ff */
[----:B-1----:R-:W-:-:S04]  /*0500*/  ISETP.GE.AND P0, PT, R38, UR4, PT ;  /* 0x0000000426007c0c */ /* 0x002fc8000bf06270 */
[----:B0-----:R-:W-:Y:S02]  /*0510*/  ISETP.GE.OR P1, PT, R11, UR5, P0 ;  /* 0x000000050b007c0c */ /* 0x001fe40008726670 */
        /* <DEDUP_REMOVED lines=10> */
[----:B------:R-:W3:Y:S01]  /*05c0*/  @!P0 LDC.64 R20, c[0x0][0x388] ;  /* 0x0000e200ff148b82 */ /* 0x000ee20000000a00 */
[----:B0-----:R-:W-:-:S06]  /*05d0*/  @!P1 IMAD.WIDE R8, R11, 0x4, R8 ;  /* 0x000000040b089825 */ /* 0x001fcc00078e0208 */
[----:B------:R-:W4:Y:S01]  /*05e0*/  @!P1 LDG.E.128 R8, desc[UR8][R8.64] ;  /* 0x0000000808089981 */ /* 0x000f22000c1e1d00 */
[----:B-1----:R-:W-:-:S06]  /*05f0*/  @!P2 IMAD.WIDE R12, R15, 0x4, R12 ;  /* 0x000000040f0ca825 */ /* 0x002fcc00078e020c */
[----:B------:R-:W5:Y:S01]  /*0600*/  @!P2 LDG.E.128 R12, desc[UR8][R12.64] ;  /* 0x000000080c0ca981 */ /* 0x000f62000c1e1d00 */
[----:B--2---:R-:W-:-:S06]  /*0610*/  @!P3 IMAD.WIDE R16, R19, 0x4, R16 ;  /* 0x000000041310b825 */ /* 0x004fcc00078e0210 */
[----:B------:R-:W2:Y:S01]  /*0620*/  @!P3 LDG.E.128 R16, desc[UR8][R16.64] ;  /* 0x000000081010b981 */ /* 0x000ea2000c1e1d00 */
[----:B---3--:R-:W-:-:S06]  /*0630*/  @!P0 IMAD.WIDE R20, R23, 0x4, R20 ;  /* 0x0000000417148825 */ /* 0x008fcc00078e0214 */
[----:B------:R-:W3:Y:S04]  /*0640*/  @!P0 LDG.E.128 R20, desc[UR8][R20.64] ;  /* 0x0000000814148981 */ /* 0x000ee8000c1e1d00 */
[----:B----4-:R1:W-:Y:S04]  /*0650*/  @!P1 STS.128 [R3], R8 ;  /* 0x0000000803009388 */ /* 0x0103e80000000c00 */
[----:B-----5:R1:W-:Y:S04]  /*0660*/  @!P2 STS.128 [R3+0x100], R12 ;  /* 0x0001000c0300a388 */ /* 0x0203e80000000c00 */
[----:B--2---:R1:W-:Y:S04]  /*0670*/  @!P3 STS.128 [R3+0x200], R16 ;  /* 0x000200100300b388 */ /* 0x0043e80000000c00 */
[----:B---3--:R1:W-:Y:S02]  /*0680*/  @!P0 STS.128 [R3+0x300], R20 ;  /* 0x0003001403008388 */ /* 0x0083e40000000c00 */
.L_x_4:
[----:B------:R-:W-:Y:S05]  /*0690*/  BSYNC.RECONVERGENT B0 ;  /* 0x0000000000007941 */ /* 0x000fea0003800200 */
.L_x_3:
[----:B------:R-:W2:Y:S08]  /*06a0*/  S2UR UR5, SR_CgaCtaId ;  /* 0x00000000000579c3 */ /* 0x000eb00000008800 */
[----:B------:R-:W-:Y:S06]  /*06b0*/  BAR.SYNC.DEFER_BLOCKING 0x0 ;  /* 0x0000000000007b1d */ /* 0x000fec0000010000 */
[----:B------:R-:W-:-:S02]  /*06c0*/  UMOV UR4, 0x400 ;  /* 0x0000040000047882 */ /* 0x000fc40000000000 */
[----:B------:R-:W-:Y:S02]  /*06d0*/  UIADD3 UR6, UPT, UPT, UR4, 0x4000, URZ ;  /* 0x0000400004067890 */ /* 0x000fe4000fffe0ff */
[----:B--2---:R-:W-:Y:S02]  /*06e0*/  ULEA UR4, UR5, UR4, 0x18 ;  /* 0x0000000405047291 */ /* 0x004fe4000f8ec0ff */
[----:B------:R-:W-:-:S04]  /*06f0*/  ULEA UR6, UR5, UR6, 0x18 ;  /* 0x0000000605067291 */ /* 0x000fc8000f8ec0ff */
[----:B------:R-:W-:Y:S01]  /*0700*/  LEA R42, R2, UR4, 0xa ;  /* 0x00000004022a7c11 */ /* 0x000fe2000f8e50ff */
[----:B------:R-:W-:Y:S01]  /*0710*/  UMOV UR4, 0x200 ;  /* 0x0000020000047882 */ /* 0x000fe20000000000 */
[----:B------:R-:W-:Y:S02]  /*0720*/  LEA R40, R0, UR6, 0x4 ;  /* 0x0000000600287c11 */ /* 0x000fe4000f8e20ff */
[----:B------:R-:W-:Y:S02]  /*0730*/  IADD3 R42, PT, PT, R42, 0x200, RZ ;  /* 0x000002002a2a7810 */ /* 0x000fe40007ffe0ff */
[----:B------:R-:W-:-:S07]  /*0740*/  IADD3 R40, PT, PT, R40, 0x100, RZ ;  /* 0x0000010028287810 */ /* 0x000fce0007ffe0ff */
.L_x_5:
[----:B01----:R-:W-:Y:S01]  /*0750*/  LDS.128 R20, [R42+-0x200] ;  /* 0xfffe00002a147984 */ /* 0x003fe20000000c00 */
[----:B------:R-:W-:-:S03]  /*0760*/  UIADD3 UR4, UPT, UPT, UR4, 0x20, URZ ;  /* 0x0000002004047890 */ /* 0x000fc6000fffe0ff */
[----:B------:R-:W0:Y:S01]  /*0770*/  LDS.128 R16, [R40+-0x100] ;  /* 0xffff000028107984 */ /* 0x000e220000000c00 */
[----:B------:R-:W-:-:S03]  /*0780*/  UISETP.NE.AND UP0, UPT, UR4, 0x300, UPT ;  /* 0x000003000400788c */ /* 0x000fc6000bf05270 */
[----:B------:R-:W1:Y:S04]  /*0790*/  LDS.128 R24, [R42+-0x100] ;  /* 0xffff00002a187984 */ /* 0x000e680000000c00 */
[----:B------:R-:W2:Y:S04]  /*07a0*/  LDS.128 R8, [R42] ;  /* 0x000000002a087984 */ /* 0x000ea80000000c00 */
[----:B------:R-:W3:Y:S01]  /*07b0*/  LDS.128 R12, [R42+0x100] ;  /* 0x000100002a0c7984 */ /* 0x000ee20000000c00 */
[C---:B0-----:R-:W-:Y:S01]  /*07c0*/  FFMA R35, R20.reuse, R16, R29 ;  /* 0x0000001014237223 */ /* 0x041fe2000000001d */
[C---:B------:R-:W-:Y:S01]  /*07d0*/  FFMA R52, R20.reuse, R17, R28 ;  /* 0x0000001114347223 */ /* 0x040fe2000000001c */
[C---:B------:R-:W-:Y:S01]  /*07e0*/  FFMA R53, R20.reuse, R18, R31 ;  /* 0x0000001214357223 */ /* 0x040fe2000000001f */
[----:B------:R-:W-:Y:S01]  /*07f0*/  FFMA R20, R20, R19, R30 ;  /* 0x0000001314147223 */ /* 0x000fe2000000001e */
[C---:B-1----:R-:W-:Y:S01]  /*0800*/  FFMA R43, R24.reuse, R16, R43 ;  /* 0x00000010182b7223 */ /* 0x042fe2000000002b */
[----:B------:R-:W0:Y:S01]  /*0810*/  LDS.128 R28, [R40] ;  /* 0x00000000281c7984 */ /* 0x000e220000000c00 */
[CC--:B------:R-:W-:Y:S01]  /*0820*/  FFMA R44, R24.reuse, R17.reuse, R44 ;  /* 0x00000011182c7223 */ /* 0x0c0fe2000000002c */
[----:B------:R-:W-:Y:S01]  /*0830*/  FFMA R45, R24, R18, R45 ;  /* 0x00000012182d7223 */ /* 0x000fe2000000002d */
[C---:B--2---:R-:W-:Y:S01]  /*0840*/  FFMA R49, R8.reuse, R16, R49 ;  /* 0x0000001008317223 */ /* 0x044fe20000000031 */
[C---:B------:R-:W-:Y:S01]  /*0850*/  FFMA R46, R8.reuse, R17, R46 ;  /* 0x00000011082e7223 */ /* 0x040fe2000000002e */
[C---:B------:R-:W-:Y:S01]  /*0860*/  FFMA R47, R8.reuse, R18, R47 ;  /* 0x00000012082f7223 */ /* 0x040fe2000000002f */
[-C--:B------:R-:W-:Y:S01]  /*0870*/  FFMA R50, R8, R19.reuse, R50 ;  /* 0x0000001308327223 */ /* 0x080fe20000000032 */
[----:B---3--:R-:W-:Y:S01]  /*0880*/  FFMA R16, R12, R16, R51 ;  /* 0x000000100c107223 */ /* 0x008fe20000000033 */
[----:B------:R-:W-:Y:S01]  /*0890*/  FFMA R24, R24, R19, R48 ;  /* 0x0000001318187223 */ /* 0x000fe20000000030 */
[C---:B------:R-:W-:Y:S01]  /*08a0*/  FFMA R8, R12.reuse, R17, R32 ;  /* 0x000000110c087223 */ /* 0x040fe20000000020 */
[C---:B------:R-:W-:Y:S01]  /*08b0*/  FFMA R51, R12.reuse, R18, R33 ;  /* 0x000000120c337223 */ /* 0x040fe20000000021 */
[----:B------:R-:W-:Y:S01]  /*08c0*/  FFMA R12, R12, R19, R34 ;  /* 0x000000130c0c7223 */ /* 0x000fe20000000022 */
[C---:B0-----:R-:W-:Y:S01]  /*08d0*/  FFMA R48, R28.reuse, R21, R35 ;  /* 0x000000151c307223 */ /* 0x041fe20000000023 */
[-C--:B------:R-:W-:Y:S01]  /*08e0*/  FFMA R49, R28, R9.reuse, R49 ;  /* 0x000000091c317223 */ /* 0x080fe20000000031 */
[----:B------:R-:W0:Y:S01]  /*08f0*/  LDS.128 R32, [R40+0x100] ;  /* 0x0001000028207984 */ /* 0x000e220000000c00 */
[-C--:B------:R-:W-:Y:S01]  /*0900*/  FFMA R46, R29, R9.reuse, R46 ;  /* 0x000000091d2e7223 */ /* 0x080fe2000000002e */
[-C--:B------:R-:W-:Y:S01]  /*0910*/  FFMA R47, R30, R9.reuse, R47 ;  /* 0x000000091e2f7223 */ /* 0x080fe2000000002f */
[C---:B------:R-:W-:Y:S01]  /*0920*/  FFMA R50, R31.reuse, R9, R50 ;  /* 0x000000091f327223 */ /* 0x040fe20000000032 */
[----:B------:R-:W-:Y:S01]  /*0930*/  FFMA R9, R28, R13, R16 ;  /* 0x0000000d1c097223 */ /* 0x000fe20000000010 */
[C---:B------:R-:W-:Y:S01]  /*0940*/  FFMA R20, R31.reuse, R21, R20 ;  /* 0x000000151f147223 */ /* 0x040fe20000000014 */
[----:B------:R-:W1:Y:S01]  /*0950*/  LDS.128 R16, [R40+0x200] ;  /* 0x0002000028107984 */ /* 0x000e620000000c00 */
[----:B------:R-:W-:Y:S01]  /*0960*/  FFMA R24, R31, R25, R24 ;  /* 0x000000191f187223 */ /* 0x000fe20000000018 */
[CC--:B------:R-:W-:Y:S01]  /*0970*/  FFMA R52, R29.reuse, R21.reuse, R52 ;  /* 0x000000151d347223 */ /* 0x0c0fe20000000034 */
[----:B------:R-:W-:Y:S01]  /*0980*/  FFMA R53, R30, R21, R53 ;  /* 0x000000151e357223 */ /* 0x000fe20000000035 */
[-C--:B------:R-:W-:Y:S01]  /*0990*/  FFMA R43, R28, R25.reuse, R43 ;  /* 0x000000191c2b7223 */ /* 0x080fe2000000002b */
[CC--:B------:R-:W-:Y:S01]  /*09a0*/  FFMA R44, R29.reuse, R25.reuse, R44 ;  /* 0x000000191d2c7223 */ /* 0x0c0fe2000000002c */
[C---:B------:R-:W-:Y:S01]  /*09b0*/  FFMA R45, R30.reuse, R25, R45 ;  /* 0x000000191e2d7223 */ /* 0x040fe2000000002d */
[-C--:B------:R-:W-:Y:S01]  /*09c0*/  FFMA R8, R29, R13.reuse, R8 ;  /* 0x0000000d1d087223 */ /* 0x080fe20000000008 */
[-C--:B------:R-:W-:Y:S01]  /*09d0*/  FFMA R51, R30, R13.reuse, R51 ;  /* 0x0000000d1e337223 */ /* 0x080fe20000000033 */
[----:B------:R-:W-:Y:S01]  /*09e0*/  FFMA R12, R31, R13, R12 ;  /* 0x0000000d1f0c7223 */ /* 0x000fe2000000000c */
[C---:B0-----:R-:W-:Y:S01]  /*09f0*/  FFMA R20, R35.reuse, R22, R20 ;  /* 0x0000001623147223 */ /* 0x041fe20000000014 */
[----:B------:R-:W-:Y:S01]  /*0a00*/  FFMA R24, R35, R26, R24 ;  /* 0x0000001a23187223 */ /* 0x000fe20000000018 */
[-C--:B------:R-:W-:Y:S01]  /*0a10*/  FFMA R13, R32, R22.reuse, R48 ;  /* 0x00000016200d7223 */ /* 0x080fe20000000030 */
[CC--:B------:R-:W-:Y:S01]  /*0a20*/  FFMA R52, R33.reuse, R22.reuse, R52 ;  /* 0x0000001621347223 */ /* 0x0c0fe20000000034 */
[----:B------:R-:W-:Y:S01]  /*0a30*/  FFMA R53, R34, R22, R53 ;  /* 0x0000001622357223 */ /* 0x000fe20000000035 */
[-C--:B------:R-:W-:Y:S01]  /*0a40*/  FFMA R43, R32, R26.reuse, R43 ;  /* 0x0000001a202b7223 */ /* 0x080fe2000000002b */
[CC--:B------:R-:W-:Y:S01]  /*0a50*/  FFMA R44, R33.reuse, R26.reuse, R44 ;  /* 0x0000001a212c7223 */ /* 0x0c0fe2000000002c */
[----:B------:R-:W-:Y:S01]  /*0a60*/  FFMA R45, R34, R26, R45 ;  /* 0x0000001a222d7223 */ /* 0x000fe2000000002d */
[-C--:B------:R-:W-:Y:S01]  /*0a70*/  FFMA R49, R32, R10.reuse, R49 ;  /* 0x0000000a20317223 */ /* 0x080fe20000000031 */
[-C--:B------:R-:W-:Y:S01]  /*0a80*/  FFMA R46, R33, R10.reuse, R46 ;  /* 0x0000000a212e7223 */ /* 0x080fe2000000002e */
[-C--:B------:R-:W-:Y:S01]  /*0a90*/  FFMA R47, R34, R10.reuse, R47 ;  /* 0x0000000a222f7223 */ /* 0x080fe2000000002f */
[----:B------:R-:W-:Y:S01]  /*0aa0*/  FFMA R50, R35, R10, R50 ;  /* 0x0000000a23327223 */ /* 0x000fe20000000032 */
[-C--:B------:R-:W-:Y:S01]  /*0ab0*/  FFMA R9, R32, R14.reuse, R9 ;  /* 0x0000000e20097223 */ /* 0x080fe20000000009 */
[-C--:B------:R-:W-:Y:S01]  /*0ac0*/  FFMA R28, R33, R14.reuse, R8 ;  /* 0x0000000e211c7223 */ /* 0x080fe20000000008 */
[-C--:B------:R-:W-:Y:S01]  /*0ad0*/  FFMA R51, R34, R14.reuse, R51 ;  /* 0x0000000e22337223 */ /* 0x080fe20000000033 */
[----:B------:R-:W-:Y:S01]  /*0ae0*/  FFMA R12, R35, R14, R12 ;  /* 0x0000000e230c7223 */ /* 0x000fe2000000000c */
[-C--:B-1----:R-:W-:Y:S01]  /*0af0*/  FFMA R29, R16, R23.reuse, R13 ;  /* 0x00000017101d7223 */ /* 0x082fe2000000000d */
[-C--:B------:R-:W-:Y:S01]  /*0b00*/  FFMA R52, R17, R23.reuse, R52 ;  /* 0x0000001711347223 */ /* 0x080fe20000000034 */
[-C--:B------:R-:W-:Y:S01]  /*0b10*/  FFMA R53, R18, R23.reuse, R53 ;  /* 0x0000001712357223 */ /* 0x080fe20000000035 */
[----:B------:R-:W-:Y:S01]  /*0b20*/  FFMA R30, R19, R23, R20 ;  /* 0x00000017131e7223 */ /* 0x000fe20000000014 */
[-C--:B------:R-:W-:Y:S01]  /*0b30*/  FFMA R43, R16, R27.reuse, R43 ;  /* 0x0000001b102b7223 */ /* 0x080fe2000000002b */
[-C--:B------:R-:W-:Y:S01]  /*0b40*/  FFMA R44, R17, R27.reuse, R44 ;  /* 0x0000001b112c7223 */ /* 0x080fe2000000002c */
[-C--:B------:R-:W-:Y:S01]  /*0b50*/  FFMA R45, R18, R27.reuse, R45 ;  /* 0x0000001b122d7223 */ /* 0x080fe2000000002d */
[----:B------:R-:W-:Y:S01]  /*0b60*/  FFMA R32, R19, R27, R24 ;  /* 0x0000001b13207223 */ /* 0x000fe20000000018 */
[----:B------:R-:W-:Y:S01]  /*0b70*/  LDS.128 R20, [R40+0x300] ;  /* 0x0003000028147984 */ /* 0x000fe20000000c00 */
[-C--:B------:R-:W-:Y:S01]  /*0b80*/  FFMA R49, R16, R11.reuse, R49 ;  /* 0x0000000b10317223 */ /* 0x080fe20000000031 */
[-C--:B------:R-:W-:Y:S01]  /*0b90*/  FFMA R46, R17, R11.reuse, R46 ;  /* 0x0000000b112e7223 */ /* 0x080fe2000000002e */
[-C--:B------:R-:W-:Y:S01]  /*0ba0*/  FFMA R47, R18, R11.reuse, R47 ;  /* 0x0000000b122f7223 */ /* 0x080fe2000000002f */
[----:B------:R-:W0:Y:S01]  /*0bb0*/  LDS.128 R24, [R42+-0x1f0] ;  /* 0xfffe10002a187984 */ /* 0x000e220000000c00 */
[----:B------:R-:W-:Y:S01]  /*0bc0*/  FFMA R50, R19, R11, R50 ;  /* 0x0000000b13327223 */ /* 0x000fe20000000032 */
[-C--:B------:R-:W-:Y:S01]  /*0bd0*/  FFMA R31, R16, R15.reuse, R9 ;  /* 0x0000000f101f7223 */ /* 0x080fe20000000009 */
[-C--:B------:R-:W-:Y:S01]  /*0be0*/  FFMA R34, R17, R15.reuse, R28 ;  /* 0x0000000f11227223 */ /* 0x080fe2000000001c */
[-C--:B------:R-:W-:Y:S01]  /*0bf0*/  FFMA R51, R18, R15.reuse, R51 ;  /* 0x0000000f12337223 */ /* 0x080fe20000000033 */
[----:B------:R-:W-:Y:S01]  /*0c00*/  FFMA R48, R19, R15, R12 ;  /* 0x0000000f13307223 */ /* 0x000fe2000000000c */
[----:B------:R-:W1:Y:S04]  /*0c10*/  LDS.128 R8, [R42+-0xf0] ;  /* 0xffff10002a087984 */ /* 0x000e680000000c00 */
[----:B------:R-:W2:Y:S04]  /*0c20*/  LDS.128 R16, [R42+0x110] ;  /* 0x000110002a107984 */ /* 0x000ea80000000c00 */
[----:B------:R3:W4:Y:S02]  /*0c30*/  LDS.128 R12, [R42+0x10] ;  /* 0x000010002a0c7984 */ /* 0x0007240000000c00 */
[----:B---3--:R-:W-:Y:S01]  /*0c40*/  IADD3 R42, PT, PT, R42, 0x20, RZ ;  /* 0x000000202a2a7810 */ /* 0x008fe20007ffe0ff */
[C---:B0-----:R-:W-:Y:S01]  /*0c50*/  FFMA R33, R24.reuse, R20, R29 ;  /* 0x0000001418217223 */ /* 0x041fe2000000001d */
[C---:B------:R-:W-:Y:S01]  /*0c60*/  FFMA R52, R24.reuse, R21, R52 ;  /* 0x0000001518347223 */ /* 0x040fe20000000034 */
[C---:B------:R-:W-:Y:S01]  /*0c70*/  FFMA R53, R24.reuse, R22, R53 ;  /* 0x0000001618357223 */ /* 0x040fe20000000035 */
[----:B------:R-:W-:Y:S01]  /*0c80*/  FFMA R24, R24, R23, R30 ;  /* 0x0000001718187223 */ /* 0x000fe2000000001e */
[C---:B-1----:R-:W-:Y:S01]  /*0c90*/  FFMA R43, R8.reuse, R20, R43 ;  /* 0x00000014082b7223 */ /* 0x042fe2000000002b */
[C---:B------:R-:W-:Y:S01]  /*0ca0*/  FFMA R44, R8.reuse, R21, R44 ;  /* 0x00000015082c7223 */ /* 0x040fe2000000002c */
[C---:B------:R-:W-:Y:S01]  /*0cb0*/  FFMA R45, R8.reuse, R22, R45 ;  /* 0x00000016082d7223 */ /* 0x040fe2000000002d */
[----:B------:R-:W-:Y:S01]  /*0cc0*/  FFMA R32, R8, R23, R32 ;  /* 0x0000001708207223 */ /* 0x000fe20000000020 */
[C---:B--2---:R-:W-:Y:S01]  /*0cd0*/  FFMA R35, R16.reuse, R20, R31 ;  /* 0x0000001410237223 */ /* 0x044fe2000000001f */
[CC--:B------:R-:W-:Y:S01]  /*0ce0*/  FFMA R8, R16.reuse, R21.reuse, R34 ;  /* 0x0000001510087223 */ /* 0x0c0fe20000000022 */
[----:B------:R-:W0:Y:S01]  /*0cf0*/  LDS.128 R28, [R40+0x400] ;  /* 0x00040000281c7984 */ /* 0x000e220000000c00 */
[----:B------:R-:W-:Y:S01]  /*0d00*/  FFMA R51, R16, R22, R51 ;  /* 0x0000001610337223 */ /* 0x000fe20000000033 */
[C---:B----4-:R-:W-:Y:S01]  /*0d10*/  FFMA R49, R12.reuse, R20, R49 ;  /* 0x000000140c317223 */ /* 0x050fe20000000031 */
[C---:B------:R-:W-:Y:S01]  /*0d20*/  FFMA R46, R12.reuse, R21, R46 ;  /* 0x000000150c2e7223 */ /* 0x040fe2000000002e */
[C---:B------:R-:W-:Y:S01]  /*0d30*/  FFMA R47, R12.reuse, R22, R47 ;  /* 0x000000160c2f7223 */ /* 0x040fe2000000002f */
[-C--:B------:R-:W-:Y:S01]  /*0d40*/  FFMA R50, R12, R23.reuse, R50 ;  /* 0x000000170c327223 */ /* 0x080fe20000000032 */
[----:B------:R-:W-:-:S02]  /*0d50*/  FFMA R48, R16, R23, R48 ;  /* 0x0000001710307223 */ /* 0x000fc40000000030 */
[----:B------:R-:W1:Y:S01]  /*0d60*/  LDS.128 R20, [R40+0x500] ;  /* 0x0005000028147984 */ /* 0x000e620000000c00 */
[-C--:B0-----:R-:W-:Y:S01]  /*0d70*/  FFMA R43, R28, R9.reuse, R43 ;  /* 0x000000091c2b7223 */ /* 0x081fe2000000002b */
[-C--:B------:R-:W-:Y:S01]  /*0d80*/  FFMA R44, R29, R9.reuse, R44 ;  /* 0x000000091d2c7223 */ /* 0x080fe2000000002c */
[-C--:B------:R-:W-:Y:S01]  /*0d90*/  FFMA R45, R30, R9.reuse, R45 ;  /* 0x000000091e2d7223 */ /* 0x080fe2000000002d */
[----:B------:R-:W-:Y:S01]  /*0da0*/  FFMA R16, R31, R9, R32 ;  /* 0x000000091f107223 */ /* 0x000fe20000000020 */
[C---:B------:R-:W-:Y:S01]  /*0db0*/  FFMA R12, R28.reuse, R25, R33 ;  /* 0x000000191c0c7223 */ /* 0x040fe20000000021 */
[C---:B------:R-:W-:Y:S01]  /*0dc0*/  FFMA R9, R28.reuse, R17, R35 ;  /* 0x000000111c097223 */ /* 0x040fe20000000023 */
[----:B------:R-:W-:Y:S01]  /*0dd0*/  FFMA R49, R28, R13, R49 ;  /* 0x0000000d1c317223 */ /* 0x000fe20000000031 */
[----:B------:R0:W2:Y:S01]  /*0de0*/  LDS.128 R32, [R40+0x600] ;  /* 0x0006000028207984 */ /* 0x0000a20000000c00 */
[C---:B------:R-:W-:Y:S01]  /*0df0*/  FFMA R52, R29.reuse, R25, R52 ;  /* 0x000000191d347223 */ /* 0x040fe20000000034 */
[C---:B------:R-:W-:Y:S01]  /*0e00*/  FFMA R46, R29.reuse, R13, R46 ;  /* 0x0000000d1d2e7223 */ /* 0x040fe2000000002e */
[----:B------:R-:W-:Y:S01]  /*0e10*/  FFMA R8, R29, R17, R8 ;  /* 0x000000111d087223 */ /* 0x000fe20000000008 */
[C---:B------:R-:W-:Y:S01]  /*0e20*/  FFMA R53, R30.reuse, R25, R53 ;  /* 0x000000191e357223 */ /* 0x040fe20000000035 */
[C---:B------:R-:W-:Y:S01]  /*0e30*/  FFMA R47, R30.reuse, R13, R47 ;  /* 0x0000000d1e2f7223 */ /* 0x040fe2000000002f */
[----:B------:R-:W-:Y:S01]  /*0e40*/  FFMA R51, R30, R17, R51 ;  /* 0x000000111e337223 */ /* 0x000fe20000000033 */
[C---:B------:R-:W-:Y:S01]  /*0e50*/  FFMA R24, R31.reuse, R25, R24 ;  /* 0x000000191f187223 */ /* 0x040fe20000000018 */
[C---:B------:R-:W-:Y:S01]  /*0e60*/  FFMA R50, R31.reuse, R13, R50 ;  /* 0x0000000d1f327223 */ /* 0x040fe20000000032 */
[----:B------:R-:W-:Y:S01]  /*0e70*/  FFMA R48, R31, R17, R48 ;  /* 0x000000111f307223 */ /* 0x000fe20000000030 */
[C---:B-1----:R-:W-:Y:S01]  /*0e80*/  FFMA R29, R20.reuse, R26, R12 ;  /* 0x0000001a141d7223 */ /* 0x042fe2000000000c */
[C---:B------:R-:W-:Y:S01]  /*0e90*/  FFMA R43, R20.reuse, R10, R43 ;  /* 0x0000000a142b7223 */ /* 0x040fe2000000002b */
[C---:B------:R-:W-:Y:S01]  /*0ea0*/  FFMA R49, R20.reuse, R14, R49 ;  /* 0x0000000e14317223 */ /* 0x040fe20000000031 */
[----:B------:R-:W-:Y:S01]  /*0eb0*/  FFMA R9, R20, R18, R9 ;  /* 0x0000001214097223 */ /* 0x000fe20000000009 */
[C---:B------:R-:W-:Y:S01]  /*0ec0*/  FFMA R52, R21.reuse, R26, R52 ;  /* 0x0000001a15347223 */ /* 0x040fe20000000034 */
        /* <DEDUP_REMOVED lines=11> */
[----:B0-----:R-:W-:Y:S01]  /*0f80*/  IADD3 R40, PT, PT, R40, 0x800, RZ ;  /* 0x0000080028287810 */ /* 0x001fe20007ffe0ff */
[C---:B--2---:R-:W-:Y:S01]  /*0f90*/  FFMA R29, R32.reuse, R27, R29 ;  /* 0x0000001b201d7223 */ /* 0x044fe2000000001d */
        /* <DEDUP_REMOVED lines=15> */
[----:B------:R-:W-:Y:S06]  /*1090*/  BRA.U UP0, `(.L_x_5) ;  /* 0xfffffff500ac7547 */ /* 0x000fec000b83ffff */
[----:B------:R-:W0:Y:S01]  /*10a0*/  LDCU UR4, c[0x0][0x3a0] ;  /* 0x00007400ff0477ac */ /* 0x000e220008000800 */
[----:B------:R-:W-:Y:S01]  /*10b0*/  IADD3 R4, PT, PT, R4, 0x1, RZ ;  /* 0x0000000104047810 */ /* 0x000fe20007ffe0ff */
[----:B0-----:R-:W-:-:S04]  /*10c0*/  UIADD3 UR4, UPT, UPT, UR4, 0x3f, URZ ;  /* 0x0000003f04047890 */ /* 0x001fc8000fffe0ff */
[----:B------:R-:W-:Y:S01]  /*10d0*/  USHF.R.U32.HI UR4, URZ, 0x6, UR4 ;  /* 0x00000006ff047899 */ /* 0x000fe20008011604 */
[----:B------:R-:W-:Y:S05]  /*10e0*/  BAR.SYNC.DEFER_BLOCKING 0x0 ;  /* 0x0000000000007b1d */ /* 0x000fea0000010000 */
[----:B------:R-:W-:-:S13]  /*10f0*/  ISETP.NE.AND P0, PT, R4, UR4, PT ;  /* 0x0000000404007c0c */ /* 0x000fda000bf05270 */
[----:B------:R-:W-:Y:S05]  /*1100*/  @P0 BRA `(.L_x_6) ;  /* 0xfffffff000500947 */ /* 0x000fea000383ffff */
.L_x_0:
[----:B------:R-:W1:Y:S01]  /*1110*/  S2R R3, SR_CTAID.X ;  /* 0x0000000000037919 */ /* 0x000e620000002500 */
[----:B------:R-:W0:Y:S01]  /*1120*/  LDCU.64 UR6, c[0x0][0x398] ;  /* 0x00007300ff0677ac */ /* 0x000e220008000a00 */
[----:B------:R-:W2:Y:S01]  /*1130*/  S2R R7, SR_CTAID.Y ;  /* 0x0000000000077919 */ /* 0x000ea20000002600 */
[----:B------:R-:W4:Y:S01]  /*1140*/  LDCU.64 UR4, c[0x0][0x390] ;  /* 0x00007200ff0477ac */ /* 0x000f220008000a00 */
[----:B-1----:R-:W-:Y:S02]  /*1150*/  LEA R0, R3, R0, 0x4 ;  /* 0x0000000003007211 */ /* 0x002fe400078e20ff */
[----:B--2---:R-:W-:Y:S02]  /*1160*/  LEA R7, R7, R2, 0x4 ;  /* 0x0000000207077211 */ /* 0x004fe400078e20ff */
[----:B------:R-:W-:Y:S02]  /*1170*/  SHF.L.U32 R0, R0, 0x2, RZ ;  /* 0x0000000200007819 */ /* 0x000fe400000006ff */
[----:B------:R-:W-:-:S02]  /*1180*/  SHF.L.U32 R7, R7, 0x2, RZ ;  /* 0x0000000207077819 */ /* 0x000fc400000006ff */
[C---:B0-----:R-:W-:Y:S02]  /*1190*/  ISETP.GE.AND P0, PT, R0.reuse, UR7, PT ;  /* 0x0000000700007c0c */ /* 0x041fe4000bf06270 */
[C---:B------:R-:W-:Y:S01]  /*11a0*/  ISETP.GE.AND P1, PT, R0.reuse, UR7, PT ;  /* 0x0000000700007c0c */ /* 0x040fe2000bf26270 */
[C---:B------:R-:W-:Y:S01]  /*11b0*/  IMAD R11, R7.reuse, UR7, RZ ;  /* 0x00000007070b7c24 */ /* 0x040fe2000f8e02ff */
[C---:B------:R-:W-:Y:S02]  /*11c0*/  ISETP.LT.AND P0, PT, R7.reuse, UR6, !P0 ;  /* 0x0000000607007c0c */ /* 0x040fe4000c701270 */
[----:B------:R-:W-:Y:S02]  /*11d0*/  IADD3 R15, PT, PT, R7, 0x1, RZ ;  /* 0x00000001070f7810 */ /* 0x000fe40007ffe0ff */
[----:B------:R-:W-:Y:S02]  /*11e0*/  IADD3 R2, PT, PT, R0, 0x1, RZ ;  /* 0x0000000100027810 */ /* 0x000fe40007ffe0ff */
[----:B------:R-:W-:-:S02]  /*11f0*/  ISETP.GE.OR P4, PT, R15, UR6, P1 ;  /* 0x000000060f007c0c */ /* 0x000fc40008f86670 */
[----:B------:R-:W-:Y:S02]  /*1200*/  ISETP.GE.AND P3, PT, R2, UR7, PT ;  /* 0x0000000702007c0c */ /* 0x000fe4000bf66270 */
[----:B------:R-:W-:Y:S02]  /*1210*/  SHF.R.S32.HI R6, RZ, 0x1f, R0 ;  /* 0x0000001fff067819 */ /* 0x000fe40000011400 */
[C---:B------:R-:W-:Y:S01]  /*1220*/  IADD3 R12, PT, PT, R0.reuse, 0x2, RZ ;  /* 0x00000002000c7810 */ /* 0x040fe20007ffe0ff */
[----:B------:R-:W0:Y:S01]  /*1230*/  @P0 LDC.64 R8, c[0x0][0x390] ;  /* 0x0000e400ff080b82 */ /* 0x000e220000000a00 */
[----:B------:R-:W-:Y:S02]  /*1240*/  @P0 IADD3 R3, PT, PT, R0, R11, RZ ;  /* 0x0000000b00030210 */ /* 0x000fe40007ffe0ff */
[----:B------:R-:W-:Y:S02]  /*1250*/  ISETP.GE.OR P6, PT, R7, UR6, P3 ;  /* 0x0000000607007c0c */ /* 0x000fe40009fc6670 */
[----:B------:R-:W-:-:S03]  /*1260*/  IADD3 R13, PT, PT, R11, UR7, RZ ;  /* 0x000000070b0d7c10 */ /* 0x000fc6000fffe0ff */
[----:B------:R-:W1:Y:S01]  /*1270*/  @!P4 LDC.64 R4, c[0x0][0x390] ;  /* 0x0000e400ff04cb82 */ /* 0x000e620000000a00 */
[----:B0-----:R-:W-:Y:S01]  /*1280*/  @P0 IMAD.WIDE R8, R3, 0x4, R8 ;  /* 0x0000000403080825 */ /* 0x001fe200078e0208 */
[----:B------:R-:W-:-:S04]  /*1290*/  IADD3 R3, P2, PT, R0, R11, RZ ;  /* 0x0000000b00037210 */ /* 0x000fc80007f5e0ff */
[----:B------:R-:W-:Y:S01]  /*12a0*/  LEA.HI.X.SX32 R10, R11, R6, 0x1, P2 ;  /* 0x000000060b0a7211 */ /* 0x000fe200010f0eff */
[----:B---3--:R0:W-:Y:S01]  /*12b0*/  @P0 STG.E desc[UR8][R8.64], R29 ;  /* 0x0000001d08000986 */ /* 0x0081e2000c101908 */
[C---:B----4-:R-:W-:Y:S02]  /*12c0*/  LEA R2, P5, R3.reuse, UR4, 0x2 ;  /* 0x0000000403027c11 */ /* 0x050fe4000f8a10ff */
[----:B------:R-:W-:Y:S02]  /*12d0*/  ISETP.GE.AND P2, PT, R12, UR7, PT ;  /* 0x000000070c007c0c */ /* 0x000fe4000bf46270 */
[----:B------:R-:W-:Y:S02]  /*12e0*/  IADD3 R12, PT, PT, R0, 0x3, RZ ;  /* 0x00000003000c7810 */ /* 0x000fe40007ffe0ff */
[----:B------:R-:W-:Y:S02]  /*12f0*/  LEA.HI.X R3, R3, UR5, R10, 0x2, P5 ;  /* 0x0000000503037c11 */ /* 0x000fe4000a8f140a */
[----:B------:R-:W-:-:S02]  /*1300*/  ISETP.GE.OR P5, PT, R7, UR6, P2 ;  /* 0x0000000607007c0c */ /* 0x000fc400097a6670 */
[----:B------:R-:W-:Y:S01]  /*1310*/  ISETP.GE.AND P0, PT, R12, UR7, PT ;  /* 0x000000070c007c0c */ /* 0x000fe2000bf06270 */
[----:B------:R-:W-:Y:S01]  /*1320*/  @!P6 STG.E desc[UR8][R2.64+0x4], R28 ;  /* 0x0000041c0200e986 */ /* 0x000fe2000c101908 */
[C---:B------:R-:W-:Y:S02]  /*1330*/  IADD3 R12, PT, PT, R7.reuse, 0x2, RZ ;  /* 0x00000002070c7810 */ /* 0x040fe40007ffe0ff */
[C---:B------:R-:W-:Y:S02]  /*1340*/  ISETP.GE.OR P6, PT, R7.reuse, UR6, P0 ;  /* 0x0000000607007c0c */ /* 0x040fe400087c6670 */
[----:B------:R-:W-:Y:S02]  /*1350*/  @!P4 IADD3 R11, PT, PT, R0, R13, RZ ;  /* 0x0000000d000bc210 */ /* 0x000fe40007ffe0ff */
[----:B------:R-:W-:-:S03]  /*1360*/  IADD3 R7, PT, PT, R7, 0x3, RZ ;  /* 0x0000000307077810 */ /* 0x000fc60007ffe0ff */
[----:B------:R-:W-:Y:S01]  /*1370*/  @!P5 STG.E desc[UR8][R2.64+0x8], R31 ;  /* 0x0000081f0200d986 */ /* 0x000fe2000c101908 */
[----:B------:R-:W-:Y:S01]  /*1380*/  ISETP.GE.OR P5, PT, R12, UR6, P1 ;  /* 0x000000060c007c0c */ /* 0x000fe20008fa6670 */
[----:B-1----:R-:W-:Y:S01]  /*1390*/  @!P4 IMAD.WIDE R4, R11, 0x4, R4 ;  /* 0x000000040b04c825 */ /* 0x002fe200078e0204 */
[----:B------:R-:W-:-:S03]  /*13a0*/  ISETP.GE.OR P1, PT, R7, UR6, P1 ;  /* 0x0000000607007c0c */ /* 0x000fc60008f26670 */
[----:B------:R1:W-:Y:S01]  /*13b0*/  @!P6 STG.E desc[UR8][R2.64+0xc], R30 ;  /* 0x00000c1e0200e986 */ /* 0x0003e2000c101908 */
[----:B0-----:R-:W-:-:S03]  /*13c0*/  IADD3 R9, P6, PT, R0, R13, RZ ;  /* 0x0000000d00097210 */ /* 0x001fc60007fde0ff */
[----:B------:R0:W-:Y:S01]  /*13d0*/  @!P4 STG.E desc[UR8][R4.64], R43 ;  /* 0x0000002b0400c986 */ /* 0x0001e2000c101908 */
[----:B------:R-:W-:Y:S02]  /*13e0*/  ISETP.GE.OR P4, PT, R15, UR6, P3 ;  /* 0x000000060f007c0c */ /* 0x000fe40009f86670 */
[----:B------:R-:W-:Y:S01]  /*13f0*/  LEA.HI.X.SX32 R14, R13, R6, 0x1, P6 ;  /* 0x000000060d0e7211 */ /* 0x000fe200030f0eff */
[----:B------:R-:W2:Y:S01]  /*1400*/  @!P5 LDC.64 R10, c[0x0][0x390] ;  /* 0x0000e400ff0adb82 */ /* 0x000ea20000000a00 */
[----:B------:R-:W-:Y:S02]  /*1410*/  LEA R8, P6, R9, UR4, 0x2 ;  /* 0x0000000409087c11 */ /* 0x000fe4000f8c10ff */
[----:B------:R-:W-:Y:S02]  /*1420*/  IADD3 R13, PT, PT, R13, UR7, RZ ;  /* 0x000000070d0d7c10 */ /* 0x000fe4000fffe0ff */
[----:B------:R-:W-:Y:S02]  /*1430*/  LEA.HI.X R9, R9, UR5, R14, 0x2, P6 ;  /* 0x0000000509097c11 */ /* 0x000fe4000b0f140e */
[C---:B------:R-:W-:Y:S01]  /*1440*/  ISETP.GE.OR P6, PT, R15.reuse, UR6, P2 ;  /* 0x000000060f007c0c */ /* 0x040fe200097c6670 */
[----:B-1----:R-:W1:Y:S01]  /*1450*/  @!P1 LDC.64 R2, c[0x0][0x390] ;  /* 0x0000e400ff029b82 */ /* 0x002e620000000a00 */
[----:B0-----:R-:W-:Y:S01]  /*1460*/  @!P5 IADD3 R5, PT, PT, R0, R13, RZ ;  /* 0x0000000d0005d210 */ /* 0x001fe20007ffe0ff */
[----:B------:R-:W-:Y:S01]  /*1470*/  @!P4 STG.E desc[UR8][R8.64+0x4], R44 ;  /* 0x0000042c0800c986 */ /* 0x000fe2000c101908 */
[----:B------:R-:W-:-:S09]  /*1480*/  ISETP.GE.OR P4, PT, R15, UR6, P0 ;  /* 0x000000060f007c0c */ /* 0x000fd20008786670 */
[----:B------:R-:W-:Y:S01]  /*1490*/  @!P6 STG.E desc[UR8][R8.64+0x8], R45 ;  /* 0x0000082d0800e986 */ /* 0x000fe2000c101908 */
[----:B------:R-:W-:-:S03]  /*14a0*/  IADD3 R14, P6, PT, R0, R13, RZ ;  /* 0x0000000d000e7210 */ /* 0x000fc60007fde0ff */
[----:B------:R0:W-:Y:S01]  /*14b0*/  @!P4 STG.E desc[UR8][R8.64+0xc], R48 ;  /* 0x00000c300800c986 */ /* 0x0001e2000c101908 */
[----:B------:R-:W-:Y:S01]  /*14c0*/  ISETP.GE.OR P4, PT, R12, UR6, P3 ;  /* 0x000000060c007c0c */ /* 0x000fe20009f86670 */
[----:B--2---:R-:W-:Y:S01]  /*14d0*/  @!P5 IMAD.WIDE R4, R5, 0x4, R10 ;  /* 0x000000040504d825 */ /* 0x004fe200078e020a */
[C---:B------:R-:W-:Y:S02]  /*14e0*/  LEA.HI.X.SX32 R11, R13.reuse, R6, 0x1, P6 ;  /* 0x000000060d0b7211 */ /* 0x040fe400030f0eff */
[C---:B------:R-:W-:Y:S02]  /*14f0*/  LEA R10, P6, R14.reuse, UR4, 0x2 ;  /* 0x000000040e0a7c11 */ /* 0x040fe4000f8c10ff */
[----:B------:R-:W-:Y:S01]  /*1500*/  IADD3 R13, PT, PT, R13, UR7, RZ ;  /* 0x000000070d0d7c10 */ /* 0x000fe2000fffe0ff */
[----:B------:R2:W-:Y:S01]  /*1510*/  @!P5 STG.E desc[UR8][R4.64], R49 ;  /* 0x000000310400d986 */ /* 0x0005e2000c101908 */
[----:B------:R-:W-:Y:S02]  /*1520*/  LEA.HI.X R11, R14, UR5, R11, 0x2, P6 ;  /* 0x000000050e0b7c11 */ /* 0x000fe4000b0f140b */
[----:B------:R-:W-:-:S02]  /*1530*/  ISETP.GE.OR P6, PT, R12, UR6, P2 ;  /* 0x000000060c007c0c */ /* 0x000fc400097c6670 */
[----:B------:R-:W-:Y:S01]  /*1540*/  ISETP.GE.OR P5, PT, R12, UR6, P0 ;  /* 0x000000060c007c0c */ /* 0x000fe200087a6670 */
[----:B------:R2:W-:Y:S01]  /*1550*/  @!P4 STG.E desc[UR8][R10.64+0x4], R46 ;  /* 0x0000042e0a00c986 */ /* 0x0005e2000c101908 */
[CC--:B0-----:R-:W-:Y:S02]  /*1560*/  IADD3 R8, P4, PT, R0.reuse, R13.reuse, RZ ;  /* 0x0000000d00087210 */ /* 0x0c1fe40007f9e0ff */
[C---:B------:R-:W-:Y:S02]  /*1570*/  ISETP.GE.OR P3, PT, R7.reuse, UR6, P3 ;  /* 0x0000000607007c0c */ /* 0x040fe40009f66670 */
[C---:B------:R-:W-:Y:S02]  /*1580*/  ISETP.GE.OR P2, PT, R7.reuse, UR6, P2 ;  /* 0x0000000607007c0c */ /* 0x040fe40009746670 */
[----:B------:R-:W-:Y:S02]  /*1590*/  ISETP.GE.OR P0, PT, R7, UR6, P0 ;  /* 0x0000000607007c0c */ /* 0x000fe40008706670 */
[----:B------:R-:W-:Y:S01]  /*15a0*/  @!P1 IADD3 R9, PT, PT, R0, R13, RZ ;  /* 0x0000000d00099210 */ /* 0x000fe20007ffe0ff */
[----:B------:R2:W-:Y:S01]  /*15b0*/  @!P6 STG.E desc[UR8][R10.64+0x8], R47 ;  /* 0x0000082f0a00e986 */ /* 0x0005e2000c101908 */
[----:B------:R-:W-:-:S02]  /*15c0*/  LEA.HI.X.SX32 R13, R13, R6, 0x1, P4 ;  /* 0x000000060d0d7211 */ /* 0x000fc400020f0eff */
[C---:B------:R-:W-:Y:S01]  /*15d0*/  LEA R6, P4, R8.reuse, UR4, 0x2 ;  /* 0x0000000408067c11 */ /* 0x040fe2000f8810ff */
[----:B-1----:R-:W-:Y:S01]  /*15e0*/  @!P1 IMAD.WIDE R2, R9, 0x4, R2 ;  /* 0x0000000409029825 */ /* 0x002fe200078e0202 */
[----:B------:R2:W-:Y:S02]  /*15f0*/  @!P5 STG.E desc[UR8][R10.64+0xc], R50 ;  /* 0x00000c320a00d986 */ /* 0x0005e4000c101908 */
[----:B------:R-:W-:Y:S02]  /*1600*/  LEA.HI.X R7, R8, UR5, R13, 0x2, P4 ;  /* 0x0000000508077c11 */ /* 0x000fe4000a0f140d */
[----:B------:R2:W-:Y:S04]  /*1610*/  @!P1 STG.E desc[UR8][R2.64], R51 ;  /* 0x0000003302009986 */ /* 0x0005e8000c101908 */
[----:B------:R2:W-:Y:S04]  /*1620*/  @!P3 STG.E desc[UR8][R6.64+0x4], R32 ;  /* 0x000004200600b986 */ /* 0x0005e8000c101908 */
[----:B------:R2:W-:Y:S01]  /*1630*/  @!P2 STG.E desc[UR8][R6.64+0x8], R33 ;  /* 0x000008210600a986 */ /* 0x0005e2000c101908 */
[----:B------:R-:W-:Y:S05]  /*1640*/  @P0 EXIT ;  /* 0x000000000000094d */ /* 0x000fea0003800000 */
[----:B------:R-:W-:Y:S01]  /*1650*/  STG.E desc[UR8][R6.64+0xc], R34 ;  /* 0x00000c2206007986 */ /* 0x000fe2000c101908 */
[----:B------:R-:W-:Y:S05]  /*1660*/  EXIT ;  /* 0x000000000000794d */ /* 0x000fea0003800000 */
.L_x_7:
[----:B------:R-:W-:-:S00]  /*1670*/  BRA `(.L_x_7) ;  /* 0xfffffffc00fc7947 */ /* 0x000fc0000383ffff */
[----:B------:R-:W-:-:S00]  /*1680*/  NOP ;  /* 0x0000000000007918 */ /* 0x000fc00000000000 */
[----:B------:R-:W-:-:S00]  /*1690*/  NOP ;  /* 0x0000000000007918 */ /* 0x000fc00000000000 */
[----:B------:R-:W-:-:S00]  /*16a0*/  NOP ;  /* 0x0000000000007918 */ /* 0x000fc00000000000 */
[----:B------:R-:W-:-:S00]  /*16b0*/  NOP ;  /* 0x0000000000007918 */ /* 0x000fc00000000000 */
[----:B------:R-:W-:-:S00]  /*16c0*/  NOP ;  /* 0x0000000000007918 */ /* 0x000fc00000000000 */
[----:B------:R-:W-:-:S00]  /*16d0*/  NOP ;  /* 0x0000000000007918 */ /* 0x000fc00000000000 */
[----:B------:R-:W-:-:S00]  /*16e0*/  NOP ;  /* 0x0000000000007918 */ /* 0x000fc00000000000 */
[----:B------:R-:W-:-:S00]  /*16f0*/  NOP ;  /* 0x0000000000007918 */ /* 0x000fc00000000000 */
.L_x_8:


//--------------------- .nv.shared._Z13cuda_sgemm_v4ILj64ELj64ELj64ELj4EEvPfS0_S0_iii --------------------------
	.section	.nv.shared._Z13cuda_sgemm_v4ILj64ELj64ELj64ELj4EEvPfS0_S0_iii,"aw",@nobits
	.sectionflags	@""
	.align	4
.nv.shared._Z13cuda_sgemm_v4ILj64ELj64ELj64ELj4EEvPfS0_S0_iii:
	.zero		33792


//--------------------- .nv.shared.reserved.0     --------------------------
	.section	.nv.shared.reserved.0,"aw",@nobits
	.weak		__nv_reservedSMEM_offset_0_alias
	.size		__nv_reservedSMEM_offset_0_alias, 0, 64
	.other		__nv_reservedSMEM_offset_0_alias,@"STO_CUDA_RESERVED_SHARED STV_DEFAULT"
__nv_reservedSMEM_offset_0_alias:
	.zero		0
	.zero		64


//--------------------- .nv.constant0._Z13cuda_sgemm_v4ILj64ELj64ELj64ELj4EEvPfS0_S0_iii --------------------------
	.section	.nv.constant0._Z13cuda_sgemm_v4ILj64ELj64ELj64ELj4EEvPfS0_S0_iii,"a",@progbits
	.sectionflags	@""
	.align	4
.nv.constant0._Z13cuda_sgemm_v4ILj64ELj64ELj64ELj4EEvPfS0_S0_iii:
	.zero		932


//--------------------- SYMBOLS --------------------------

	.type		.nv.reservedSmem.offset0,@object
	.size		.nv.reservedSmem.offset0,0x4
	.type		.nv.reservedSmem.cap,@object
	.size		.nv.reservedSmem.cap,0x4
